//
// Generated by NVIDIA NVVM Compiler
//
// Compiler Build ID: CL-36424714
// Cuda compilation tools, release 13.0, V13.0.88
// Based on NVVM 20.0.0
//

.version 9.0
.target sm_100
.address_size 64

	// .globl	_Z21int_long_range_kerneliiPdS_S_S_

.visible .entry _Z21int_long_range_kerneliiPdS_S_S_(
	.param .u32 _Z21int_long_range_kerneliiPdS_S_S__param_0,
	.param .u32 _Z21int_long_range_kerneliiPdS_S_S__param_1,
	.param .u64 .ptr .align 1 _Z21int_long_range_kerneliiPdS_S_S__param_2,
	.param .u64 .ptr .align 1 _Z21int_long_range_kerneliiPdS_S_S__param_3,
	.param .u64 .ptr .align 1 _Z21int_long_range_kerneliiPdS_S_S__param_4,
	.param .u64 .ptr .align 1 _Z21int_long_range_kerneliiPdS_S_S__param_5
)
{
	.reg .pred 	%p<14>;
	.reg .b32 	%r<49>;
	.reg .b64 	%rd<61>;
	.reg .b64 	%fd<66>;

	ld.param.u32 	%r26, [_Z21int_long_range_kerneliiPdS_S_S__param_0];
	ld.param.u32 	%r27, [_Z21int_long_range_kerneliiPdS_S_S__param_1];
	ld.param.u64 	%rd11, [_Z21int_long_range_kerneliiPdS_S_S__param_4];
	ld.param.u64 	%rd12, [_Z21int_long_range_kerneliiPdS_S_S__param_5];
	cvta.to.global.u64 	%rd1, %rd12;
	cvta.to.global.u64 	%rd2, %rd11;
	mov.u32 	%r28, %ctaid.x;
	mov.u32 	%r1, %ntid.x;
	mov.u32 	%r29, %tid.x;
	mad.lo.s32 	%r42, %r28, %r1, %r29;
	setp.ge.s32 	%p1, %r42, %r26;
	@%p1 bra 	$L__BB0_19;
	setp.lt.s32 	%p2, %r27, 1;
	@%p2 bra 	$L__BB0_19;
	and.b32  	%r3, %r27, 15;
	and.b32  	%r4, %r27, 7;
	and.b32  	%r5, %r27, 2147483632;
	and.b32  	%r6, %r27, 3;
	mul.lo.s32 	%r7, %r27, %r26;
	shl.b32 	%r8, %r26, 4;
	mov.u32 	%r30, %nctaid.x;
	mul.lo.s32 	%r9, %r1, %r30;
	mul.wide.s32 	%rd8, %r26, 8;
$L__BB0_3:
	ld.param.u64 	%rd59, [_Z21int_long_range_kerneliiPdS_S_S__param_3];
	cvta.to.global.u64 	%rd13, %rd59;
	mul.wide.s32 	%rd14, %r42, 8;
	add.s64 	%rd15, %rd13, %rd14;
	ld.global.f64 	%fd1, [%rd15];
	mov.b32 	%r43, 0;
$L__BB0_4:
	setp.lt.u32 	%p3, %r27, 16;
	mul.lo.s32 	%r12, %r43, %r27;
	mul.wide.u32 	%rd16, %r43, 8;
	add.s64 	%rd17, %rd2, %rd16;
	ld.global.f64 	%fd3, [%rd17];
	mul.f64 	%fd2, %fd1, %fd3;
	mov.b32 	%r47, 0;
	@%p3 bra 	$L__BB0_7;
	and.b32  	%r33, %r27, 2147483632;
	neg.s32 	%r45, %r33;
	add.s64 	%rd60, %rd2, 64;
	mad.lo.s32 	%r44, %r7, %r43, %r42;
$L__BB0_6:
	.pragma "nounroll";
	ld.global.f64 	%fd4, [%rd60+-64];
	mul.f64 	%fd5, %fd2, %fd4;
	mul.wide.s32 	%rd18, %r44, 8;
	add.s64 	%rd19, %rd1, %rd18;
	st.global.f64 	[%rd19], %fd5;
	ld.global.f64 	%fd6, [%rd60+-56];
	mul.f64 	%fd7, %fd2, %fd6;
	mul.wide.s32 	%rd20, %r26, 8;
	add.s64 	%rd21, %rd19, %rd20;
	st.global.f64 	[%rd21], %fd7;
	ld.global.f64 	%fd8, [%rd60+-48];
	mul.f64 	%fd9, %fd2, %fd8;
	add.s64 	%rd22, %rd21, %rd20;
	st.global.f64 	[%rd22], %fd9;
	ld.global.f64 	%fd10, [%rd60+-40];
	mul.f64 	%fd11, %fd2, %fd10;
	add.s64 	%rd23, %rd22, %rd20;
	st.global.f64 	[%rd23], %fd11;
	ld.global.f64 	%fd12, [%rd60+-32];
	mul.f64 	%fd13, %fd2, %fd12;
	add.s64 	%rd24, %rd23, %rd20;
	st.global.f64 	[%rd24], %fd13;
	ld.global.f64 	%fd14, [%rd60+-24];
	mul.f64 	%fd15, %fd2, %fd14;
	add.s64 	%rd25, %rd24, %rd20;
	st.global.f64 	[%rd25], %fd15;
	ld.global.f64 	%fd16, [%rd60+-16];
	mul.f64 	%fd17, %fd2, %fd16;
	add.s64 	%rd26, %rd25, %rd20;
	st.global.f64 	[%rd26], %fd17;
	ld.global.f64 	%fd18, [%rd60+-8];
	mul.f64 	%fd19, %fd2, %fd18;
	add.s64 	%rd27, %rd26, %rd20;
	st.global.f64 	[%rd27], %fd19;
	ld.global.f64 	%fd20, [%rd60];
	mul.f64 	%fd21, %fd2, %fd20;
	add.s64 	%rd28, %rd27, %rd20;
	st.global.f64 	[%rd28], %fd21;
	ld.global.f64 	%fd22, [%rd60+8];
	mul.f64 	%fd23, %fd2, %fd22;
	add.s64 	%rd29, %rd28, %rd20;
	st.global.f64 	[%rd29], %fd23;
	ld.global.f64 	%fd24, [%rd60+16];
	mul.f64 	%fd25, %fd2, %fd24;
	add.s64 	%rd30, %rd29, %rd20;
	st.global.f64 	[%rd30], %fd25;
	ld.global.f64 	%fd26, [%rd60+24];
	mul.f64 	%fd27, %fd2, %fd26;
	add.s64 	%rd31, %rd30, %rd20;
	st.global.f64 	[%rd31], %fd27;
	ld.global.f64 	%fd28, [%rd60+32];
	mul.f64 	%fd29, %fd2, %fd28;
	add.s64 	%rd32, %rd31, %rd20;
	st.global.f64 	[%rd32], %fd29;
	ld.global.f64 	%fd30, [%rd60+40];
	mul.f64 	%fd31, %fd2, %fd30;
	add.s64 	%rd33, %rd32, %rd20;
	st.global.f64 	[%rd33], %fd31;
	ld.global.f64 	%fd32, [%rd60+48];
	mul.f64 	%fd33, %fd2, %fd32;
	add.s64 	%rd34, %rd33, %rd20;
	st.global.f64 	[%rd34], %fd33;
	ld.global.f64 	%fd34, [%rd60+56];
	mul.f64 	%fd35, %fd2, %fd34;
	add.s64 	%rd35, %rd34, %rd20;
	st.global.f64 	[%rd35], %fd35;
	add.s32 	%r45, %r45, 16;
	add.s32 	%r44, %r44, %r8;
	add.s64 	%rd60, %rd60, 128;
	setp.ne.s32 	%p4, %r45, 0;
	mov.u32 	%r47, %r5;
	@%p4 bra 	$L__BB0_6;
$L__BB0_7:
	setp.eq.s32 	%p5, %r3, 0;
	@%p5 bra 	$L__BB0_17;
	add.s32 	%r34, %r3, -1;
	setp.lt.u32 	%p6, %r34, 7;
	@%p6 bra 	$L__BB0_10;
	add.s32 	%r35, %r47, %r12;
	mad.lo.s32 	%r36, %r35, %r26, %r42;
	mul.wide.u32 	%rd36, %r47, 8;
	add.s64 	%rd37, %rd2, %rd36;
	ld.global.f64 	%fd36, [%rd37];
	mul.f64 	%fd37, %fd2, %fd36;
	mul.wide.s32 	%rd38, %r36, 8;
	add.s64 	%rd39, %rd1, %rd38;
	st.global.f64 	[%rd39], %fd37;
	ld.global.f64 	%fd38, [%rd37+8];
	mul.f64 	%fd39, %fd2, %fd38;
	mul.wide.s32 	%rd40, %r26, 8;
	add.s64 	%rd41, %rd39, %rd40;
	st.global.f64 	[%rd41], %fd39;
	ld.global.f64 	%fd40, [%rd37+16];
	mul.f64 	%fd41, %fd2, %fd40;
	add.s64 	%rd42, %rd41, %rd40;
	st.global.f64 	[%rd42], %fd41;
	ld.global.f64 	%fd42, [%rd37+24];
	mul.f64 	%fd43, %fd2, %fd42;
	add.s64 	%rd43, %rd42, %rd40;
	st.global.f64 	[%rd43], %fd43;
	ld.global.f64 	%fd44, [%rd37+32];
	mul.f64 	%fd45, %fd2, %fd44;
	add.s64 	%rd44, %rd43, %rd40;
	st.global.f64 	[%rd44], %fd45;
	ld.global.f64 	%fd46, [%rd37+40];
	mul.f64 	%fd47, %fd2, %fd46;
	add.s64 	%rd45, %rd44, %rd40;
	st.global.f64 	[%rd45], %fd47;
	ld.global.f64 	%fd48, [%rd37+48];
	mul.f64 	%fd49, %fd2, %fd48;
	add.s64 	%rd46, %rd45, %rd40;
	st.global.f64 	[%rd46], %fd49;
	ld.global.f64 	%fd50, [%rd37+56];
	mul.f64 	%fd51, %fd2, %fd50;
	add.s64 	%rd47, %rd46, %rd40;
	st.global.f64 	[%rd47], %fd51;
	add.s32 	%r47, %r47, 8;
$L__BB0_10:
	setp.eq.s32 	%p7, %r4, 0;
	@%p7 bra 	$L__BB0_17;
	add.s32 	%r37, %r4, -1;
	setp.lt.u32 	%p8, %r37, 3;
	@%p8 bra 	$L__BB0_13;
	add.s32 	%r38, %r47, %r12;
	mad.lo.s32 	%r39, %r38, %r26, %r42;
	mul.wide.u32 	%rd48, %r47, 8;
	add.s64 	%rd49, %rd2, %rd48;
	ld.global.f64 	%fd52, [%rd49];
	mul.f64 	%fd53, %fd2, %fd52;
	mul.wide.s32 	%rd50, %r39, 8;
	add.s64 	%rd51, %rd1, %rd50;
	st.global.f64 	[%rd51], %fd53;
	ld.global.f64 	%fd54, [%rd49+8];
	mul.f64 	%fd55, %fd2, %fd54;
	add.s64 	%rd53, %rd51, %rd8;
	st.global.f64 	[%rd53], %fd55;
	ld.global.f64 	%fd56, [%rd49+16];
	mul.f64 	%fd57, %fd2, %fd56;
	add.s64 	%rd54, %rd53, %rd8;
	st.global.f64 	[%rd54], %fd57;
	ld.global.f64 	%fd58, [%rd49+24];
	mul.f64 	%fd59, %fd2, %fd58;
	add.s64 	%rd55, %rd54, %rd8;
	st.global.f64 	[%rd55], %fd59;
	add.s32 	%r47, %r47, 4;
$L__BB0_13:
	setp.eq.s32 	%p9, %r6, 0;
	@%p9 bra 	$L__BB0_17;
	setp.eq.s32 	%p10, %r6, 1;
	add.s32 	%r40, %r47, %r12;
	mad.lo.s32 	%r41, %r40, %r26, %r42;
	mul.wide.u32 	%rd56, %r47, 8;
	add.s64 	%rd6, %rd2, %rd56;
	ld.global.f64 	%fd60, [%rd6];
	mul.f64 	%fd61, %fd2, %fd60;
	mul.wide.s32 	%rd57, %r41, 8;
	add.s64 	%rd7, %rd1, %rd57;
	st.global.f64 	[%rd7], %fd61;
	@%p10 bra 	$L__BB0_17;
	setp.eq.s32 	%p11, %r6, 2;
	ld.global.f64 	%fd62, [%rd6+8];
	mul.f64 	%fd63, %fd2, %fd62;
	add.s64 	%rd9, %rd7, %rd8;
	st.global.f64 	[%rd9], %fd63;
	@%p11 bra 	$L__BB0_17;
	ld.global.f64 	%fd64, [%rd6+16];
	mul.f64 	%fd65, %fd2, %fd64;
	add.s64 	%rd58, %rd9, %rd8;
	st.global.f64 	[%rd58], %fd65;
$L__BB0_17:
	add.s32 	%r43, %r43, 1;
	setp.ne.s32 	%p12, %r43, %r27;
	@%p12 bra 	$L__BB0_4;
	add.s32 	%r42, %r42, %r9;
	setp.lt.s32 	%p13, %r42, %r26;
	@%p13 bra 	$L__BB0_3;
$L__BB0_19:
	ret;

}


// ===== COMPILED SASS (sm_100) =====

	.target	sm_100

	.elftype	@"ET_EXEC"


//--------------------- .note.nv.tkinfo           --------------------------
	.section	.note.nv.tkinfo,"",@"SHT_NOTE"
	.sectionflags	@"SHF_NOTE_NV_TKINFO"
	.tkinfo
        /*0018*/ 	.word	0x00000002
        /*0030*/ 	.string	""
        /*0030*/ 	.string	"ptxas"
        /*0030*/ 	.string	"Cuda compilation tools, release 13.0, V13.0.88"
        /*0030*/ 	.string	"Build cuda_13.0.r13.0/compiler.36424714_0"
        /*0030*/ 	.string	"-arch sm_100 -m 64 "



//--------------------- .note.nv.cuinfo           --------------------------
	.section	.note.nv.cuinfo,"",@"SHT_NOTE"
	.sectionflags	@"SHF_NOTE_NV_CUINFO"
        /*0018*/ 	.short	0x0002
        /*001a*/ 	.short	0x0064
        /*001c*/ 	.short	0x0082
	.zero		2


//--------------------- .nv.info                  --------------------------
	.section	.nv.info,"",@"SHT_CUDA_INFO"
	.align	4


	//----- nvinfo : EIATTR_REGCOUNT
	.align		4
        /*0000*/ 	.byte	0x04, 0x2f
        /*0002*/ 	.short	(.L_1 - .L_0)
	.align		4
.L_0:
        /*0004*/ 	.word	index@(_Z21int_long_range_kerneliiPdS_S_S_)
        /*0008*/ 	.word	0x00000020


	//----- nvinfo : EIATTR_FRAME_SIZE
	.align		4
.L_1:
        /*000c*/ 	.byte	0x04, 0x11
        /*000e*/ 	.short	(.L_3 - .L_2)
	.align		4
.L_2:
        /*0010*/ 	.word	index@(_Z21int_long_range_kerneliiPdS_S_S_)
        /*0014*/ 	.word	0x00000000


	//----- nvinfo : EIATTR_MIN_STACK_SIZE
	.align		4
.L_3:
        /*0018*/ 	.byte	0x04, 0x12
        /*001a*/ 	.short	(.L_5 - .L_4)
	.align		4
.L_4:
        /*001c*/ 	.word	index@(_Z21int_long_range_kerneliiPdS_S_S_)
        /*0020*/ 	.word	0x00000000
.L_5:


//--------------------- .nv.compat                --------------------------
	.section	.nv.compat,"",@"SHT_CUDA_COMPAT_INFO"
	.align	4
        /*0000*/ 	.byte	0x02, 0x09, 0x00, 0x00, 0x02, 0x02, 0x01, 0x00, 0x02, 0x05, 0x05, 0x00, 0x03, 0x07, 0x01, 0x01
        /*0010*/ 	.byte	0x02, 0x03, 0x00, 0x00, 0x02, 0x06, 0x01, 0x00, 0x04, 0x0b, 0x08, 0x00, 0x01, 0x00, 0x00, 0x00
        /*0020*/ 	.byte	0x00, 0x00, 0x00, 0x00


//--------------------- .nv.info._Z21int_long_range_kerneliiPdS_S_S_ --------------------------
	.section	.nv.info._Z21int_long_range_kerneliiPdS_S_S_,"",@"SHT_CUDA_INFO"
	.sectionflags	@""
	.align	4


	//----- nvinfo : EIATTR_CUDA_API_VERSION
	.align		4
        /*0000*/ 	.byte	0x04, 0x37
        /*0002*/ 	.short	(.L_7 - .L_6)
.L_6:
        /*0004*/ 	.word	0x00000082


	//----- nvinfo : EIATTR_KPARAM_INFO
	.align		4
.L_7:
        /*0008*/ 	.byte	0x04, 0x17
        /*000a*/ 	.short	(.L_9 - .L_8)
.L_8:
        /*000c*/ 	.word	0x00000000
        /*0010*/ 	.short	0x0005
        /*0012*/ 	.short	0x0020
        /*0014*/ 	.byte	0x00, 0xf5, 0x21, 0x00


	//----- nvinfo : EIATTR_KPARAM_INFO
	.align		4
.L_9:
        /*0018*/ 	.byte	0x04, 0x17
        /*001a*/ 	.short	(.L_11 - .L_10)
.L_10:
        /*001c*/ 	.word	0x00000000
        /*0020*/ 	.short	0x0004
        /*0022*/ 	.short	0x0018
        /*0024*/ 	.byte	0x00, 0xf5, 0x21, 0x00


	//----- nvinfo : EIATTR_KPARAM_INFO
	.align		4
.L_11:
        /*0028*/ 	.byte	0x04, 0x17
        /*002a*/ 	.short	(.L_13 - .L_12)
.L_12:
        /*002c*/ 	.word	0x00000000
        /*0030*/ 	.short	0x0003
        /*0032*/ 	.short	0x0010
        /*0034*/ 	.byte	0x00, 0xf5, 0x21, 0x00


	//----- nvinfo : EIATTR_KPARAM_INFO
	.align		4
.L_13:
        /*0038*/ 	.byte	0x04, 0x17
        /*003a*/ 	.short	(.L_15 - .L_14)
.L_14:
        /*003c*/ 	.word	0x00000000
        /*0040*/ 	.short	0x0002
        /*0042*/ 	.short	0x0008
        /*0044*/ 	.byte	0x00, 0xf5, 0x21, 0x00


	//----- nvinfo : EIATTR_KPARAM_INFO
	.align		4
.L_15:
        /*0048*/ 	.byte	0x04, 0x17
        /*004a*/ 	.short	(.L_17 - .L_16)
.L_16:
        /*004c*/ 	.word	0x00000000
        /*0050*/ 	.short	0x0001
        /*0052*/ 	.short	0x0004
        /*0054*/ 	.byte	0x00, 0xf0, 0x11, 0x00


	//----- nvinfo : EIATTR_KPARAM_INFO
	.align		4
.L_17:
        /*0058*/ 	.byte	0x04, 0x17
        /*005a*/ 	.short	(.L_19 - .L_18)
.L_18:
        /*005c*/ 	.word	0x00000000
        /*0060*/ 	.short	0x0000
        /*0062*/ 	.short	0x0000
        /*0064*/ 	.byte	0x00, 0xf0, 0x11, 0x00


	//----- nvinfo : EIATTR_SPARSE_MMA_MASK
	.align		4
.L_19:
        /*0068*/ 	.byte	0x03, 0x50
        /*006a*/ 	.short	0x0000


	//----- nvinfo : EIATTR_MAXREG_COUNT
	.align		4
        /*006c*/ 	.byte	0x03, 0x1b
        /*006e*/ 	.short	0x00ff


	//----- nvinfo : EIATTR_MERCURY_ISA_VERSION
	.align		4
        /*0070*/ 	.byte	0x03, 0x5f
        /*0072*/ 	.short	0x0101


	//----- nvinfo : EIATTR_VRC_CTA_INIT_COUNT
	.align		4
        /*0074*/ 	.byte	0x02, 0x4a
	.zero		1
	.zero		1


	//----- nvinfo : EIATTR_EXIT_INSTR_OFFSETS
	.align		4
        /*0078*/ 	.byte	0x04, 0x1c
        /*007a*/ 	.short	(.L_21 - .L_20)


	//   ....[0]....
.L_20:
        /*007c*/ 	.word	0x00000070


	//   ....[1]....
        /*0080*/ 	.word	0x000000a0


	//   ....[2]....
        /*0084*/ 	.word	0x00000d30


	//----- nvinfo : EIATTR_CRS_STACK_SIZE
	.align		4
.L_21:
        /*0088*/ 	.byte	0x04, 0x1e
        /*008a*/ 	.short	(.L_23 - .L_22)
.L_22:
        /*008c*/ 	.word	0x00000000


	//----- nvinfo : EIATTR_CBANK_PARAM_SIZE
	.align		4
.L_23:
        /*0090*/ 	.byte	0x03, 0x19
        /*0092*/ 	.short	0x0028


	//----- nvinfo : EIATTR_PARAM_CBANK
	.align		4
        /*0094*/ 	.byte	0x04, 0x0a
        /*0096*/ 	.short	(.L_25 - .L_24)
	.align		4
.L_24:
        /*0098*/ 	.word	index@(.nv.constant0._Z21int_long_range_kerneliiPdS_S_S_)
        /*009c*/ 	.short	0x0380
        /*009e*/ 	.short	0x0028


	//----- nvinfo : EIATTR_SW_WAR
	.align		4
.L_25:
        /*00a0*/ 	.byte	0x04, 0x36
        /*00a2*/ 	.short	(.L_27 - .L_26)
.L_26:
        /*00a4*/ 	.word	0x00000008
.L_27:


//--------------------- .nv.callgraph             --------------------------
	.section	.nv.callgraph,"",@"SHT_CUDA_CALLGRAPH"
	.align	4
	.sectionentsize	8
	.align		4
        /*0000*/ 	.word	0x00000000
	.align		4
        /*0004*/ 	.word	0xffffffff
	.align		4
        /*0008*/ 	.word	0x00000000
	.align		4
        /*000c*/ 	.word	0xfffffffe
	.align		4
        /*0010*/ 	.word	0x00000000
	.align		4
        /*0014*/ 	.word	0xfffffffd
	.align		4
        /*0018*/ 	.word	0x00000000
	.align		4
        /*001c*/ 	.word	0xfffffffc


//--------------------- .text._Z21int_long_range_kerneliiPdS_S_S_ --------------------------
	.section	.text._Z21int_long_range_kerneliiPdS_S_S_,"ax",@progbits
	.align	128
        .global         _Z21int_long_range_kerneliiPdS_S_S_
        .type           _Z21int_long_range_kerneliiPdS_S_S_,@function
        .size           _Z21int_long_range_kerneliiPdS_S_S_,(.L_x_8 - _Z21int_long_range_kerneliiPdS_S_S_)
        .other          _Z21int_long_range_kerneliiPdS_S_S_,@"STO_CUDA_ENTRY STV_DEFAULT"
_Z21int_long_range_kerneliiPdS_S_S_:
.text._Z21int_long_range_kerneliiPdS_S_S_:
[----:B------:R-:W-:Y:S01]  /*0000*/  LDC R1, c[0x0][0x37c] ;  /* 0x0000df00ff017b82 */ /* 0x000fe20000000800 */
[----:B------:R-:W0:Y:S07]  /*0010*/  S2R R0, SR_TID.X ;  /* 0x0000000000007919 */ /* 0x000e2e0000002100 */
[----:B------:R-:W0:Y:S01]  /*0020*/  S2UR UR4, SR_CTAID.X ;  /* 0x00000000000479c3 */ /* 0x000e220000002500 */
[----:B------:R-:W1:Y:S07]  /*0030*/  LDCU UR5, c[0x0][0x380] ;  /* 0x00007000ff0577ac */ /* 0x000e6e0008000800 */
[----:B------:R-:W0:Y:S02]  /*0040*/  LDC R7, c[0x0][0x360] ;  /* 0x0000d800ff077b82 */ /* 0x000e240000000800 */
[----:B0-----:R-:W-:-:S05]  /*0050*/  IMAD R0, R7, UR4, R0 ;  /* 0x0000000407007c24 */ /* 0x001fca000f8e0200 */
[----:B-1----:R-:W-:-:S13]  /*0060*/  ISETP.GE.AND P0, PT, R0, UR5, PT ;  /* 0x0000000500007c0c */ /* 0x002fda000bf06270 */
[----:B------:R-:W-:Y:S05]  /*0070*/  @P0 EXIT ;  /* 0x000000000000094d */ /* 0x000fea0003800000 */
[----:B------:R-:W0:Y:S02]  /*0080*/  LDC R5, c[0x0][0x384] ;  /* 0x0000e100ff057b82 */ /* 0x000e240000000800 */
[----:B0-----:R-:W-:-:S13]  /*0090*/  ISETP.GE.AND P0, PT, R5, 0x1, PT ;  /* 0x000000010500780c */ /* 0x001fda0003f06270 */
[----:B------:R-:W-:Y:S05]  /*00a0*/  @!P0 EXIT ;  /* 0x000000000000894d */ /* 0x000fea0003800000 */
[----:B------:R-:W0:Y:S01]  /*00b0*/  LDCU UR4, c[0x0][0x370] ;  /* 0x00006e00ff0477ac */ /* 0x000e220008000800 */
[C---:B------:R-:W-:Y:S02]  /*00c0*/  LOP3.LUT R2, R5.reuse, 0xf, RZ, 0xc0, !PT ;  /* 0x0000000f05027812 */ /* 0x040fe400078ec0ff */
[C---:B------:R-:W-:Y:S01]  /*00d0*/  LOP3.LUT R3, R5.reuse, 0x7, RZ, 0xc0, !PT ;  /* 0x0000000705037812 */ /* 0x040fe200078ec0ff */
[----:B------:R-:W1:Y:S01]  /*00e0*/  LDCU.64 UR6, c[0x0][0x358] ;  /* 0x00006b00ff0677ac */ /* 0x000e620008000a00 */
[C---:B------:R-:W-:Y:S01]  /*00f0*/  LOP3.LUT R4, R5.reuse, 0x3, RZ, 0xc0, !PT ;  /* 0x0000000305047812 */ /* 0x040fe200078ec0ff */
[----:B------:R-:W-:Y:S02]  /*0100*/  IMAD R5, R5, UR5, RZ ;  /* 0x0000000505057c24 */ /* 0x000fe4000f8e02ff */
[----:B0-----:R-:W-:-:S07]  /*0110*/  IMAD R7, R7, UR4, RZ ;  /* 0x0000000407077c24 */ /* 0x001fce000f8e02ff */
.L_x_6:
[----:B0-----:R-:W0:Y:S02]  /*0120*/  LDC.64 R10, c[0x0][0x390] ;  /* 0x0000e400ff0a7b82 */ /* 0x001e240000000a00 */
[----:B0-----:R-:W-:-:S06]  /*0130*/  IMAD.WIDE R10, R0, 0x8, R10 ;  /* 0x00000008000a7825 */ /* 0x001fcc00078e020a */
[----:B-1----:R-:W5:Y:S01]  /*0140*/  LDG.E.64 R10, desc[UR6][R10.64] ;  /* 0x000000060a0a7981 */ /* 0x002f62000c1e1b00 */
[----:B--234-:R-:W-:-:S07]  /*0150*/  HFMA2 R6, -RZ, RZ, 0, 0 ;  /* 0x00000000ff067431 */ /* 0x01cfce00000001ff */
.L_x_5:
[----:B0-----:R-:W0:Y:S08]  /*0160*/  LDC.64 R12, c[0x0][0x398] ;  /* 0x0000e600ff0c7b82 */ /* 0x001e300000000a00 */
[----:B-1----:R-:W1:Y:S01]  /*0170*/  LDC R9, c[0x0][0x384] ;  /* 0x0000e100ff097b82 */ /* 0x002e620000000800 */
[----:B0-234-:R-:W-:-:S05]  /*0180*/  IMAD.WIDE.U32 R16, R6, 0x8, R12 ;  /* 0x0000000806107825 */ /* 0x01dfca00078e000c */
[----:B------:R-:W2:Y:S01]  /*0190*/  LDG.E.64 R14, desc[UR6][R16.64] ;  /* 0x00000006100e7981 */ /* 0x000ea2000c1e1b00 */
[----:B------:R-:W-:Y:S02]  /*01a0*/  MOV R8, RZ ;  /* 0x000000ff00087202 */ /* 0x000fe40000000f00 */
[----:B-1----:R-:W-:Y:S01]  /*01b0*/  ISETP.GE.U32.AND P0, PT, R9, 0x10, PT ;  /* 0x000000100900780c */ /* 0x002fe20003f06070 */
[----:B--2--5:R-:W-:-:S12]  /*01c0*/  DMUL R14, R10, R14 ;  /* 0x0000000e0a0e7228 */ /* 0x024fd80000000000 */
[----:B------:R-:W-:Y:S05]  /*01d0*/  @!P0 BRA `(.L_x_0) ;  /* 0x0000000400448947 */ /* 0x000fea0003800000 */
[----:B------:R-:W0:Y:S01]  /*01e0*/  LDCU.64 UR4, c[0x0][0x398] ;  /* 0x00007300ff0477ac */ /* 0x000e220008000a00 */
[----:B------:R-:W-:Y:S01]  /*01f0*/  LOP3.LUT R8, R9, 0x7ffffff0, RZ, 0xc0, !PT ;  /* 0x7ffffff009087812 */ /* 0x000fe200078ec0ff */
[----:B------:R-:W-:-:S03]  /*0200*/  IMAD R24, R5, R6, R0 ;  /* 0x0000000605187224 */ /* 0x000fc600078e0200 */
[----:B------:R-:W-:Y:S01]  /*0210*/  IADD3 R26, PT, PT, -R8, RZ, RZ ;  /* 0x000000ff081a7210 */ /* 0x000fe20007ffe1ff */
[----:B0-----:R-:W-:-:S04]  /*0220*/  UIADD3 UR4, UP0, UPT, UR4, 0x40, URZ ;  /* 0x0000004004047890 */ /* 0x001fc8000ff1e0ff */
[----:B------:R-:W-:Y:S02]  /*0230*/  UIADD3.X UR5, UPT, UPT, URZ, UR5, URZ, UP0, !UPT ;  /* 0x00000005ff057290 */ /* 0x000fe400087fe4ff */
[----:B------:R-:W-:-:S04]  /*0240*/  MOV R27, UR4 ;  /* 0x00000004001b7c02 */ /* 0x000fc80008000f00 */
[----:B------:R-:W-:-:S07]  /*0250*/  MOV R17, UR5 ;  /* 0x0000000500117c02 */ /* 0x000fce0008000f00 */
.L_x_1:
[----:B------:R-:W-:Y:S01]  /*0260*/  MOV R16, R27 ;  /* 0x0000001b00107202 */ /* 0x000fe20000000f00 */
[----:B0-----:R-:W0:Y:S04]  /*0270*/  LDC.64 R20, c[0x0][0x3a0] ;  /* 0x0000e800ff147b82 */ /* 0x001e280000000a00 */
[----:B------:R-:W2:Y:S04]  /*0280*/  LDG.E.64 R18, desc[UR6][R16.64+-0x40] ;  /* 0xffffc00610127981 */ /* 0x000ea8000c1e1b00 */
[----:B------:R-:W1:Y:S01]  /*0290*/  LDC R25, c[0x0][0x380] ;  /* 0x0000e000ff197b82 */ /* 0x000e620000000800 */
[----:B0-----:R-:W-:Y:S01]  /*02a0*/  IMAD.WIDE R20, R24, 0x8, R20 ;  /* 0x0000000818147825 */ /* 0x001fe200078e0214 */
[----:B--2---:R-:W-:-:S07]  /*02b0*/  DMUL R18, R14, R18 ;  /* 0x000000120e127228 */ /* 0x004fce0000000000 */
[----:B------:R0:W-:Y:S04]  /*02c0*/  STG.E.64 desc[UR6][R20.64], R18 ;  /* 0x0000001214007986 */ /* 0x0001e8000c101b06 */
[----:B0-----:R-:W2:Y:S01]  /*02d0*/  LDG.E.64 R18, desc[UR6][R16.64+-0x38] ;  /* 0xffffc80610127981 */ /* 0x001ea2000c1e1b00 */
[----:B-1----:R-:W-:Y:S01]  /*02e0*/  IMAD.WIDE R22, R25, 0x8, R20 ;  /* 0x0000000819167825 */ /* 0x002fe200078e0214 */
[----:B--2---:R-:W-:-:S07]  /*02f0*/  DMUL R18, R14, R18 ;  /* 0x000000120e127228 */ /* 0x004fce0000000000 */
[----:B------:R0:W-:Y:S04]  /*0300*/  STG.E.64 desc[UR6][R22.64], R18 ;  /* 0x0000001216007986 */ /* 0x0001e8000c101b06 */
[----:B------:R-:W2:Y:S01]  /*0310*/  LDG.E.64 R28, desc[UR6][R16.64+-0x30] ;  /* 0xffffd006101c7981 */ /* 0x000ea2000c1e1b00 */
[----:B0-----:R-:W-:Y:S01]  /*0320*/  IMAD.WIDE R22, R25, 0x8, R22 ;  /* 0x0000000819167825 */ /* 0x001fe200078e0216 */
[----:B--2---:R-:W-:-:S07]  /*0330*/  DMUL R28, R14, R28 ;  /* 0x0000001c0e1c7228 */ /* 0x004fce0000000000 */
[----:B------:R0:W-:Y:S04]  /*0340*/  STG.E.64 desc[UR6][R22.64], R28 ;  /* 0x0000001c16007986 */ /* 0x0001e8000c101b06 */
[----:B------:R-:W2:Y:S01]  /*0350*/  LDG.E.64 R20, desc[UR6][R16.64+-0x28] ;  /* 0xffffd80610147981 */ /* 0x000ea2000c1e1b00 */
[----:B0-----:R-:W-:Y:S01]  /*0360*/  IMAD.WIDE R22, R25, 0x8, R22 ;  /* 0x0000000819167825 */ /* 0x001fe200078e0216 */
[----:B--2---:R-:W-:-:S07]  /*0370*/  DMUL R20, R14, R20 ;  /* 0x000000140e147228 */ /* 0x004fce0000000000 */
[----:B------:R0:W-:Y:S04]  /*0380*/  STG.E.64 desc[UR6][R22.64], R20 ;  /* 0x0000001416007986 */ /* 0x0001e8000c101b06 */
[----:B------:R-:W2:Y:S01]  /*0390*/  LDG.E.64 R18, desc[UR6][R16.64+-0x20] ;  /* 0xffffe00610127981 */ /* 0x000ea2000c1e1b00 */
[----:B------:R-:W-:Y:S01]  /*03a0*/  IMAD.WIDE R28, R25, 0x8, R22 ;  /* 0x00000008191c7825 */ /* 0x000fe200078e0216 */
        /* <DEDUP_REMOVED lines=30> */
[----:B0-----:R-:W2:Y:S01]  /*0590*/  LDG.E.64 R20, desc[UR6][R16.64+0x20] ;  /* 0x0000200610147981 */ /* 0x001ea2000c1e1b00 */
[----:B------:R-:W-:Y:S01]  /*05a0*/  IMAD.WIDE R18, R25, 0x8, R18 ;  /* 0x0000000819127825 */ /* 0x000fe200078e0212 */
        /* <DEDUP_REMOVED lines=10> */
[----:B------:R1:W2:Y:S01]  /*0650*/  LDG.E.64 R20, desc[UR6][R16.64+0x38] ;  /* 0x0000380610147981 */ /* 0x0002a2000c1e1b00 */
[----:B------:R-:W-:Y:S01]  /*0660*/  IMAD.WIDE R22, R25, 0x8, R18 ;  /* 0x0000000819167825 */ /* 0x000fe200078e0212 */
[----:B------:R-:W-:Y:S02]  /*0670*/  IADD3 R26, PT, PT, R26, 0x10, RZ ;  /* 0x000000101a1a7810 */ /* 0x000fe40007ffe0ff */
[----:B------:R-:W-:Y:S02]  /*0680*/  IADD3 R27, P1, PT, R16, 0x80, RZ ;  /* 0x00000080101b7810 */ /* 0x000fe40007f3e0ff */
[----:B------:R-:W-:-:S02]  /*0690*/  ISETP.NE.AND P0, PT, R26, RZ, PT ;  /* 0x000000ff1a00720c */ /* 0x000fc40003f05270 */
[----:B------:R-:W-:Y:S02]  /*06a0*/  LEA R24, R25, R24, 0x4 ;  /* 0x0000001819187211 */ /* 0x000fe400078e20ff */
[----:B-1----:R-:W-:Y:S01]  /*06b0*/  IADD3.X R17, PT, PT, RZ, R17, RZ, P1, !PT ;  /* 0x00000011ff117210 */ /* 0x002fe20000ffe4ff */
[----:B--2---:R-:W-:-:S07]  /*06c0*/  DMUL R20, R14, R20 ;  /* 0x000000140e147228 */ /* 0x004fce0000000000 */
[----:B------:R0:W-:Y:S01]  /*06d0*/  STG.E.64 desc[UR6][R22.64], R20 ;  /* 0x0000001416007986 */ /* 0x0001e2000c101b06 */
[----:B------:R-:W-:Y:S05]  /*06e0*/  @P0 BRA `(.L_x_1) ;  /* 0xfffffff800dc0947 */ /* 0x000fea000383ffff */
.L_x_0:
[----:B------:R-:W-:-:S13]  /*06f0*/  ISETP.NE.AND P0, PT, R2, RZ, PT ;  /* 0x000000ff0200720c */ /* 0x000fda0003f05270 */
[----:B------:R-:W-:Y:S05]  /*0700*/  @!P0 BRA `(.L_x_2) ;  /* 0x00000004006c8947 */ /* 0x000fea0003800000 */
[----:B------:R-:W-:Y:S02]  /*0710*/  IADD3 R16, PT, PT, R2, -0x1, RZ ;  /* 0xffffffff02107810 */ /* 0x000fe40007ffe0ff */
[----:B------:R-:W-:Y:S02]  /*0720*/  ISETP.NE.AND P1, PT, R3, RZ, PT ;  /* 0x000000ff0300720c */ /* 0x000fe40003f25270 */
[----:B------:R-:W-:-:S13]  /*0730*/  ISETP.GE.U32.AND P0, PT, R16, 0x7, PT ;  /* 0x000000071000780c */ /* 0x000fda0003f06070 */
[----:B------:R-:W-:Y:S05]  /*0740*/  @!P0 BRA `(.L_x_3) ;  /* 0x0000000000988947 */ /* 0x000fea0003800000 */
[----:B0-----:R-:W-:Y:S01]  /*0750*/  IMAD.WIDE.U32 R20, R8, 0x8, R12 ;  /* 0x0000000808147825 */ /* 0x001fe200078e000c */
[----:B------:R-:W0:Y:S04]  /*0760*/  LDC R27, c[0x0][0x380] ;  /* 0x0000e000ff1b7b82 */ /* 0x000e280000000800 */
[----:B------:R-:W2:Y:S01]  /*0770*/  LDG.E.64 R18, desc[UR6][R20.64] ;  /* 0x0000000614127981 */ /* 0x000ea2000c1e1b00 */
[----:B------:R-:W-:-:S03]  /*0780*/  IMAD R22, R6, R9, R8 ;  /* 0x0000000906167224 */ /* 0x000fc600078e0208 */
[----:B------:R-:W1:Y:S01]  /*0790*/  LDC.64 R16, c[0x0][0x3a0] ;  /* 0x0000e800ff107b82 */ /* 0x000e620000000a00 */
[----:B0-----:R-:W-:-:S04]  /*07a0*/  IMAD R23, R22, R27, R0 ;  /* 0x0000001b16177224 */ /* 0x001fc800078e0200 */
[----:B-1----:R-:W-:Y:S01]  /*07b0*/  IMAD.WIDE R16, R23, 0x8, R16 ;  /* 0x0000000817107825 */ /* 0x002fe200078e0210 */
[----:B--2---:R-:W-:-:S07]  /*07c0*/  DMUL R18, R14, R18 ;  /* 0x000000120e127228 */ /* 0x004fce0000000000 */
[----:B------:R-:W-:Y:S04]  /*07d0*/  STG.E.64 desc[UR6][R16.64], R18 ;  /* 0x0000001210007986 */ /* 0x000fe8000c101b06 */
[----:B------:R-:W2:Y:S01]  /*07e0*/  LDG.E.64 R22, desc[UR6][R20.64+0x8] ;  /* 0x0000080614167981 */ /* 0x000ea2000c1e1b00 */
[----:B------:R-:W-:Y:S01]  /*07f0*/  IMAD.WIDE R24, R27, 0x8, R16 ;  /* 0x000000081b187825 */ /* 0x000fe200078e0210 */
[----:B--2---:R-:W-:-:S07]  /*0800*/  DMUL R22, R14, R22 ;  /* 0x000000160e167228 */ /* 0x004fce0000000000 */
[----:B------:R0:W-:Y:S04]  /*0810*/  STG.E.64 desc[UR6][R24.64], R22 ;  /* 0x0000001618007986 */ /* 0x0001e8000c101b06 */
[----:B------:R-:W2:Y:S01]  /*0820*/  LDG.E.64 R28, desc[UR6][R20.64+0x10] ;  /* 0x00001006141c7981 */ /* 0x000ea2000c1e1b00 */
[----:B0-----:R-:W-:Y:S01]  /*0830*/  IMAD.WIDE R24, R27, 0x8, R24 ;  /* 0x000000081b187825 */ /* 0x001fe200078e0218 */
[----:B--2---:R-:W-:-:S07]  /*0840*/  DMUL R28, R14, R28 ;  /* 0x0000001c0e1c7228 */ /* 0x004fce0000000000 */
[----:B------:R-:W-:Y:S04]  /*0850*/  STG.E.64 desc[UR6][R24.64], R28 ;  /* 0x0000001c18007986 */ /* 0x000fe8000c101b06 */
[----:B------:R-:W2:Y:S01]  /*0860*/  LDG.E.64 R16, desc[UR6][R20.64+0x18] ;  /* 0x0000180614107981 */ /* 0x000ea2000c1e1b00 */
[----:B------:R-:W-:Y:S01]  /*0870*/  IMAD.WIDE R18, R27, 0x8, R24 ;  /* 0x000000081b127825 */ /* 0x000fe200078e0218 */
[----:B--2---:R-:W-:-:S07]  /*0880*/  DMUL R16, R14, R16 ;  /* 0x000000100e107228 */ /* 0x004fce0000000000 */
[----:B------:R0:W-:Y:S04]  /*0890*/  STG.E.64 desc[UR6][R18.64], R16 ;  /* 0x0000001012007986 */ /* 0x0001e8000c101b06 */
[----:B0-----:R-:W2:Y:S01]  /*08a0*/  LDG.E.64 R16, desc[UR6][R20.64+0x20] ;  /* 0x0000200614107981 */ /* 0x001ea2000c1e1b00 */
[----:B------:R-:W-:Y:S01]  /*08b0*/  IMAD.WIDE R22, R27, 0x8, R18 ;  /* 0x000000081b167825 */ /* 0x000fe200078e0212 */
        /* <DEDUP_REMOVED lines=12> */
[----:B------:R-:W-:Y:S01]  /*0980*/  IADD3 R8, PT, PT, R8, 0x8, RZ ;  /* 0x0000000808087810 */ /* 0x000fe20007ffe0ff */
[----:B--2---:R-:W-:-:S07]  /*0990*/  DMUL R16, R14, R16 ;  /* 0x000000100e107228 */ /* 0x004fce0000000000 */
[----:B------:R1:W-:Y:S04]  /*09a0*/  STG.E.64 desc[UR6][R22.64], R16 ;  /* 0x0000001016007986 */ /* 0x0003e8000c101b06 */
.L_x_3:
[----:B------:R-:W-:Y:S05]  /*09b0*/  @!P1 BRA `(.L_x_2) ;  /* 0x0000000000c09947 */ /* 0x000fea0003800000 */
[----:B-1----:R-:W-:Y:S02]  /*09c0*/  IADD3 R16, PT, PT, R3, -0x1, RZ ;  /* 0xffffffff03107810 */ /* 0x002fe40007ffe0ff */
[----:B------:R-:W-:Y:S02]  /*09d0*/  ISETP.NE.AND P1, PT, R4, RZ, PT ;  /* 0x000000ff0400720c */ /* 0x000fe40003f25270 */
[----:B------:R-:W-:-:S13]  /*09e0*/  ISETP.GE.U32.AND P0, PT, R16, 0x3, PT ;  /* 0x000000031000780c */ /* 0x000fda0003f06070 */
[----:B------:R-:W-:Y:S05]  /*09f0*/  @!P0 BRA `(.L_x_4) ;  /* 0x0000000000588947 */ /* 0x000fea0003800000 */
[----:B------:R-:W-:Y:S01]  /*0a00*/  IMAD.WIDE.U32 R16, R8, 0x8, R12 ;  /* 0x0000000808107825 */ /* 0x000fe200078e000c */
[----:B0-----:R-:W0:Y:S04]  /*0a10*/  LDC R29, c[0x0][0x380] ;  /* 0x0000e000ff1d7b82 */ /* 0x001e280000000800 */
[----:B------:R-:W2:Y:S01]  /*0a20*/  LDG.E.64 R18, desc[UR6][R16.64] ;  /* 0x0000000610127981 */ /* 0x000ea2000c1e1b00 */
[----:B------:R-:W-:-:S03]  /*0a30*/  IMAD R20, R6, R9, R8 ;  /* 0x0000000906147224 */ /* 0x000fc600078e0208 */
[----:B------:R-:W1:Y:S01]  /*0a40*/  LDC.64 R24, c[0x0][0x3a0] ;  /* 0x0000e800ff187b82 */ /* 0x000e620000000a00 */
[----:B0-----:R-:W-:-:S04]  /*0a50*/  IMAD R21, R20, R29, R0 ;  /* 0x0000001d14157224 */ /* 0x001fc800078e0200 */
        /* <DEDUP_REMOVED lines=12> */
[----:B------:R-:W-:Y:S01]  /*0b20*/  IMAD.WIDE R24, R29, 0x8, R26 ;  /* 0x000000081d187825 */ /* 0x000fe200078e021a */
[----:B------:R-:W-:Y:S01]  /*0b30*/  IADD3 R8, PT, PT, R8, 0x4, RZ ;  /* 0x0000000408087810 */ /* 0x000fe20007ffe0ff */
[----:B--2---:R-:W-:-:S07]  /*0b40*/  DMUL R20, R14, R20 ;  /* 0x000000140e147228 */ /* 0x004fce0000000000 */
[----:B------:R1:W-:Y:S04]  /*0b50*/  STG.E.64 desc[UR6][R24.64], R20 ;  /* 0x0000001418007986 */ /* 0x0003e8000c101b06 */
.L_x_4:
[----:B------:R-:W-:Y:S05]  /*0b60*/  @!P1 BRA `(.L_x_2) ;  /* 0x0000000000549947 */ /* 0x000fea0003800000 */
[----:B------:R-:W-:Y:S01]  /*0b70*/  IMAD.WIDE.U32 R12, R8, 0x8, R12 ;  /* 0x00000008080c7825 */ /* 0x000fe200078e000c */
[----:B01----:R-:W0:Y:S04]  /*0b80*/  LDC R21, c[0x0][0x380] ;  /* 0x0000e000ff157b82 */ /* 0x003e280000000800 */
[----:B------:R-:W2:Y:S01]  /*0b90*/  LDG.E.64 R18, desc[UR6][R12.64] ;  /* 0x000000060c127981 */ /* 0x000ea2000c1e1b00 */
[----:B------:R-:W-:Y:S01]  /*0ba0*/  IMAD R8, R6, R9, R8 ;  /* 0x0000000906087224 */ /* 0x000fe200078e0208 */
[----:B------:R-:W-:Y:S02]  /*0bb0*/  ISETP.NE.AND P0, PT, R4, 0x1, PT ;  /* 0x000000010400780c */ /* 0x000fe40003f05270 */
[----:B------:R-:W1:Y:S01]  /*0bc0*/  LDC.64 R16, c[0x0][0x3a0] ;  /* 0x0000e800ff107b82 */ /* 0x000e620000000a00 */
[----:B0-----:R-:W-:-:S04]  /*0bd0*/  IMAD R23, R8, R21, R0 ;  /* 0x0000001508177224 */ /* 0x001fc800078e0200 */
[----:B-1----:R-:W-:Y:S01]  /*0be0*/  IMAD.WIDE R16, R23, 0x8, R16 ;  /* 0x0000000817107825 */ /* 0x002fe200078e0210 */
[----:B--2---:R-:W-:-:S07]  /*0bf0*/  DMUL R18, R14, R18 ;  /* 0x000000120e127228 */ /* 0x004fce0000000000 */
[----:B------:R2:W-:Y:S01]  /*0c00*/  STG.E.64 desc[UR6][R16.64], R18 ;  /* 0x0000001210007986 */ /* 0x0005e2000c101b06 */
[----:B------:R-:W-:Y:S05]  /*0c10*/  @!P0 BRA `(.L_x_2) ;  /* 0x0000000000288947 */ /* 0x000fea0003800000 */
[----:B--2---:R-:W2:Y:S01]  /*0c20*/  LDG.E.64 R18, desc[UR6][R12.64+0x8] ;  /* 0x000008060c127981 */ /* 0x004ea2000c1e1b00 */
[----:B------:R-:W-:Y:S01]  /*0c30*/  IMAD.WIDE R16, R21, 0x8, R16 ;  /* 0x0000000815107825 */ /* 0x000fe200078e0210 */
[----:B------:R-:W-:Y:S01]  /*0c40*/  ISETP.NE.AND P0, PT, R4, 0x2, PT ;  /* 0x000000020400780c */ /* 0x000fe20003f05270 */
[----:B--2---:R-:W-:-:S07]  /*0c50*/  DMUL R18, R14, R18 ;  /* 0x000000120e127228 */ /* 0x004fce0000000000 */
[----:B------:R3:W-:Y:S05]  /*0c60*/  STG.E.64 desc[UR6][R16.64], R18 ;  /* 0x0000001210007986 */ /* 0x0007ea000c101b06 */
[----:B------:R-:W-:Y:S05]  /*0c70*/  @!P0 BRA `(.L_x_2) ;  /* 0x0000000000108947 */ /* 0x000fea0003800000 */
[----:B------:R-:W2:Y:S01]  /*0c80*/  LDG.E.64 R12, desc[UR6][R12.64+0x10] ;  /* 0x000010060c0c7981 */ /* 0x000ea2000c1e1b00 */
[----:B---3--:R-:W-:Y:S01]  /*0c90*/  IMAD.WIDE R16, R21, 0x8, R16 ;  /* 0x0000000815107825 */ /* 0x008fe200078e0210 */
[----:B--2---:R-:W-:-:S07]  /*0ca0*/  DMUL R14, R14, R12 ;  /* 0x0000000c0e0e7228 */ /* 0x004fce0000000000 */
[----:B------:R4:W-:Y:S04]  /*0cb0*/  STG.E.64 desc[UR6][R16.64], R14 ;  /* 0x0000000e10007986 */ /* 0x0009e8000c101b06 */
.L_x_2:
[----:B------:R-:W-:-:S04]  /*0cc0*/  IADD3 R6, PT, PT, R6, 0x1, RZ ;  /* 0x0000000106067810 */ /* 0x000fc80007ffe0ff */
[----:B------:R-:W-:-:S13]  /*0cd0*/  ISETP.NE.AND P0, PT, R6, R9, PT ;  /* 0x000000090600720c */ /* 0x000fda0003f05270 */
[----:B------:R-:W-:Y:S05]  /*0ce0*/  @P0 BRA `(.L_x_5) ;  /* 0xfffffff4001c0947 */ /* 0x000fea000383ffff */
[----:B------:R-:W5:Y:S01]  /*0cf0*/  LDCU UR4, c[0x0][0x380] ;  /* 0x00007000ff0477ac */ /* 0x000f620008000800 */
[----:B------:R-:W-:-:S04]  /*0d00*/  IADD3 R0, PT, PT, R7, R0, RZ ;  /* 0x0000000007007210 */ /* 0x000fc80007ffe0ff */
[----:B-----5:R-:W-:-:S13]  /*0d10*/  ISETP.GE.AND P0, PT, R0, UR4, PT ;  /* 0x0000000400007c0c */ /* 0x020fda000bf06270 */
[----:B------:R-:W-:Y:S05]  /*0d20*/  @!P0 BRA `(.L_x_6) ;  /* 0xfffffff000fc8947 */ /* 0x000fea000383ffff */
[----:B------:R-:W-:Y:S05]  /*0d30*/  EXIT ;  /* 0x000000000000794d */ /* 0x000fea0003800000 */
.L_x_7:
[----:B------:R-:W-:-:S00]  /*0d40*/  BRA `(.L_x_7) ;  /* 0xfffffffc00fc7947 */ /* 0x000fc0000383ffff */
[----:B------:R-:W-:-:S00]  /*0d50*/  NOP ;  /* 0x0000000000007918 */ /* 0x000fc00000000000 */
        /* <DEDUP_REMOVED lines=10> */
.L_x_8:


//--------------------- .nv.shared.reserved.0     --------------------------
	.section	.nv.shared.reserved.0,"aw",@nobits
	.weak		__nv_reservedSMEM_offset_0_alias
	.size		__nv_reservedSMEM_offset_0_alias, 0, 64
	.other		__nv_reservedSMEM_offset_0_alias,@"STO_CUDA_RESERVED_SHARED STV_DEFAULT"
__nv_reservedSMEM_offset_0_alias:
	.zero		0
	.zero		64


//--------------------- .nv.constant0._Z21int_long_range_kerneliiPdS_S_S_ --------------------------
	.section	.nv.constant0._Z21int_long_range_kerneliiPdS_S_S_,"a",@progbits
	.sectionflags	@""
	.align	4
.nv.constant0._Z21int_long_range_kerneliiPdS_S_S_:
	.zero		936


//--------------------- SYMBOLS --------------------------

	.type		.nv.reservedSmem.offset0,@object
	.size		.nv.reservedSmem.offset0,0x4
